//
// Generated by NVIDIA NVVM Compiler
//
// Compiler Build ID: CL-36424714
// Cuda compilation tools, release 13.0, V13.0.88
// Based on NVVM 20.0.0
//

.version 9.0
.target sm_100
.address_size 64

	// .globl	_Z3addPiS_S_i

.visible .entry _Z3addPiS_S_i(
	.param .u64 .ptr .align 1 _Z3addPiS_S_i_param_0,
	.param .u64 .ptr .align 1 _Z3addPiS_S_i_param_1,
	.param .u64 .ptr .align 1 _Z3addPiS_S_i_param_2,
	.param .u32 _Z3addPiS_S_i_param_3
)
{
	.reg .pred 	%p<2>;
	.reg .b32 	%r<8>;
	.reg .b64 	%rd<11>;

	ld.param.u64 	%rd1, [_Z3addPiS_S_i_param_0];
	ld.param.u64 	%rd2, [_Z3addPiS_S_i_param_1];
	ld.param.u64 	%rd3, [_Z3addPiS_S_i_param_2];
	mov.u32 	%r2, %tid.x;
	mov.u32 	%r3, %ctaid.x;
	mov.u32 	%r4, %ntid.x;
	mad.lo.s32 	%r1, %r3, %r4, %r2;
	setp.gt.s32 	%p1, %r1, 9;
	@%p1 bra 	$L__BB0_2;
	cvta.to.global.u64 	%rd4, %rd1;
	cvta.to.global.u64 	%rd5, %rd2;
	cvta.to.global.u64 	%rd6, %rd3;
	mul.wide.s32 	%rd7, %r1, 4;
	add.s64 	%rd8, %rd4, %rd7;
	ld.global.u32 	%r5, [%rd8];
	add.s64 	%rd9, %rd5, %rd7;
	ld.global.u32 	%r6, [%rd9];
	add.s32 	%r7, %r6, %r5;
	add.s64 	%rd10, %rd6, %rd7;
	st.global.u32 	[%rd10], %r7;
$L__BB0_2:
	ret;

}


// ===== COMPILED SASS (sm_100) =====

	.target	sm_100

	.elftype	@"ET_EXEC"


//--------------------- .note.nv.tkinfo           --------------------------
	.section	.note.nv.tkinfo,"",@"SHT_NOTE"
	.sectionflags	@"SHF_NOTE_NV_TKINFO"
	.tkinfo
        /*0018*/ 	.word	0x00000002
        /*0030*/ 	.string	""
        /*0030*/ 	.string	"ptxas"
        /*0030*/ 	.string	"Cuda compilation tools, release 13.0, V13.0.88"
        /*0030*/ 	.string	"Build cuda_13.0.r13.0/compiler.36424714_0"
        /*0030*/ 	.string	"-arch sm_100 -m 64 "



//--------------------- .note.nv.cuinfo           --------------------------
	.section	.note.nv.cuinfo,"",@"SHT_NOTE"
	.sectionflags	@"SHF_NOTE_NV_CUINFO"
        /*0018*/ 	.short	0x0002
        /*001a*/ 	.short	0x0064
        /*001c*/ 	.short	0x0082
	.zero		2


//--------------------- .nv.info                  --------------------------
	.section	.nv.info,"",@"SHT_CUDA_INFO"
	.align	4


	//----- nvinfo : EIATTR_REGCOUNT
	.align		4
        /*0000*/ 	.byte	0x04, 0x2f
        /*0002*/ 	.short	(.L_1 - .L_0)
	.align		4
.L_0:
        /*0004*/ 	.word	index@(_Z3addPiS_S_i)
        /*0008*/ 	.word	0x0000000c


	//----- nvinfo : EIATTR_FRAME_SIZE
	.align		4
.L_1:
        /*000c*/ 	.byte	0x04, 0x11
        /*000e*/ 	.short	(.L_3 - .L_2)
	.align		4
.L_2:
        /*0010*/ 	.word	index@(_Z3addPiS_S_i)
        /*0014*/ 	.word	0x00000000


	//----- nvinfo : EIATTR_MIN_STACK_SIZE
	.align		4
.L_3:
        /*0018*/ 	.byte	0x04, 0x12
        /*001a*/ 	.short	(.L_5 - .L_4)
	.align		4
.L_4:
        /*001c*/ 	.word	index@(_Z3addPiS_S_i)
        /*0020*/ 	.word	0x00000000
.L_5:


//--------------------- .nv.compat                --------------------------
	.section	.nv.compat,"",@"SHT_CUDA_COMPAT_INFO"
	.align	4
        /*0000*/ 	.byte	0x02, 0x09, 0x00, 0x00, 0x02, 0x02, 0x01, 0x00, 0x02, 0x05, 0x05, 0x00, 0x03, 0x07, 0x01, 0x01
        /*0010*/ 	.byte	0x02, 0x03, 0x00, 0x00, 0x02, 0x06, 0x01, 0x00, 0x04, 0x0b, 0x08, 0x00, 0x09, 0x00, 0x00, 0x00
        /*0020*/ 	.byte	0x00, 0x00, 0x00, 0x00


//--------------------- .nv.info._Z3addPiS_S_i    --------------------------
	.section	.nv.info._Z3addPiS_S_i,"",@"SHT_CUDA_INFO"
	.sectionflags	@""
	.align	4


	//----- nvinfo : EIATTR_CUDA_API_VERSION
	.align		4
        /*0000*/ 	.byte	0x04, 0x37
        /*0002*/ 	.short	(.L_7 - .L_6)
.L_6:
        /*0004*/ 	.word	0x00000082


	//----- nvinfo : EIATTR_KPARAM_INFO
	.align		4
.L_7:
        /*0008*/ 	.byte	0x04, 0x17
        /*000a*/ 	.short	(.L_9 - .L_8)
.L_8:
        /*000c*/ 	.word	0x00000000
        /*0010*/ 	.short	0x0003
        /*0012*/ 	.short	0x0018
        /*0014*/ 	.byte	0x00, 0xf0, 0x11, 0x00


	//----- nvinfo : EIATTR_KPARAM_INFO
	.align		4
.L_9:
        /*0018*/ 	.byte	0x04, 0x17
        /*001a*/ 	.short	(.L_11 - .L_10)
.L_10:
        /*001c*/ 	.word	0x00000000
        /*0020*/ 	.short	0x0002
        /*0022*/ 	.short	0x0010
        /*0024*/ 	.byte	0x00, 0xf5, 0x21, 0x00


	//----- nvinfo : EIATTR_KPARAM_INFO
	.align		4
.L_11:
        /*0028*/ 	.byte	0x04, 0x17
        /*002a*/ 	.short	(.L_13 - .L_12)
.L_12:
        /*002c*/ 	.word	0x00000000
        /*0030*/ 	.short	0x0001
        /*0032*/ 	.short	0x0008
        /*0034*/ 	.byte	0x00, 0xf5, 0x21, 0x00


	//----- nvinfo : EIATTR_KPARAM_INFO
	.align		4
.L_13:
        /*0038*/ 	.byte	0x04, 0x17
        /*003a*/ 	.short	(.L_15 - .L_14)
.L_14:
        /*003c*/ 	.word	0x00000000
        /*0040*/ 	.short	0x0000
        /*0042*/ 	.short	0x0000
        /*0044*/ 	.byte	0x00, 0xf5, 0x21, 0x00


	//----- nvinfo : EIATTR_SPARSE_MMA_MASK
	.align		4
.L_15:
        /*0048*/ 	.byte	0x03, 0x50
        /*004a*/ 	.short	0x0000


	//----- nvinfo : EIATTR_MAXREG_COUNT
	.align		4
        /*004c*/ 	.byte	0x03, 0x1b
        /*004e*/ 	.short	0x00ff


	//----- nvinfo : EIATTR_MERCURY_ISA_VERSION
	.align		4
        /*0050*/ 	.byte	0x03, 0x5f
        /*0052*/ 	.short	0x0101


	//----- nvinfo : EIATTR_VRC_CTA_INIT_COUNT
	.align		4
        /*0054*/ 	.byte	0x02, 0x4a
	.zero		1
	.zero		1


	//----- nvinfo : EIATTR_EXIT_INSTR_OFFSETS
	.align		4
        /*0058*/ 	.byte	0x04, 0x1c
        /*005a*/ 	.short	(.L_17 - .L_16)


	//   ....[0]....
.L_16:
        /*005c*/ 	.word	0x00000060


	//   ....[1]....
        /*0060*/ 	.word	0x00000120


	//----- nvinfo : EIATTR_CBANK_PARAM_SIZE
	.align		4
.L_17:
        /*0064*/ 	.byte	0x03, 0x19
        /*0066*/ 	.short	0x001c


	//----- nvinfo : EIATTR_PARAM_CBANK
	.align		4
        /*0068*/ 	.byte	0x04, 0x0a
        /*006a*/ 	.short	(.L_19 - .L_18)
	.align		4
.L_18:
        /*006c*/ 	.word	index@(.nv.constant0._Z3addPiS_S_i)
        /*0070*/ 	.short	0x0380
        /*0072*/ 	.short	0x001c


	//----- nvinfo : EIATTR_SW_WAR
	.align		4
.L_19:
        /*0074*/ 	.byte	0x04, 0x36
        /*0076*/ 	.short	(.L_21 - .L_20)
.L_20:
        /*0078*/ 	.word	0x00000008
.L_21:


//--------------------- .nv.callgraph             --------------------------
	.section	.nv.callgraph,"",@"SHT_CUDA_CALLGRAPH"
	.align	4
	.sectionentsize	8
	.align		4
        /*0000*/ 	.word	0x00000000
	.align		4
        /*0004*/ 	.word	0xffffffff
	.align		4
        /*0008*/ 	.word	0x00000000
	.align		4
        /*000c*/ 	.word	0xfffffffe
	.align		4
        /*0010*/ 	.word	0x00000000
	.align		4
        /*0014*/ 	.word	0xfffffffd
	.align		4
        /*0018*/ 	.word	0x00000000
	.align		4
        /*001c*/ 	.word	0xfffffffc


//--------------------- .text._Z3addPiS_S_i       --------------------------
	.section	.text._Z3addPiS_S_i,"ax",@progbits
	.align	128
        .global         _Z3addPiS_S_i
        .type           _Z3addPiS_S_i,@function
        .size           _Z3addPiS_S_i,(.L_x_1 - _Z3addPiS_S_i)
        .other          _Z3addPiS_S_i,@"STO_CUDA_ENTRY STV_DEFAULT"
_Z3addPiS_S_i:
.text._Z3addPiS_S_i:
[----:B------:R-:W-:Y:S01]  /*0000*/  LDC R1, c[0x0][0x37c] ;  /* 0x0000df00ff017b82 */ /* 0x000fe20000000800 */
[----:B------:R-:W0:Y:S07]  /*0010*/  S2R R9, SR_TID.X ;  /* 0x0000000000097919 */ /* 0x000e2e0000002100 */
[----:B------:R-:W0:Y:S08]  /*0020*/  S2UR UR4, SR_CTAID.X ;  /* 0x00000000000479c3 */ /* 0x000e300000002500 */
[----:B------:R-:W0:Y:S02]  /*0030*/  LDC R0, c[0x0][0x360] ;  /* 0x0000d800ff007b82 */ /* 0x000e240000000800 */
[----:B0-----:R-:W-:-:S05]  /*0040*/  IMAD R9, R0, UR4, R9 ;  /* 0x0000000400097c24 */ /* 0x001fca000f8e0209 */
[----:B------:R-:W-:-:S13]  /*0050*/  ISETP.GT.AND P0, PT, R9, 0x9, PT ;  /* 0x000000090900780c */ /* 0x000fda0003f04270 */
[----:B------:R-:W-:Y:S05]  /*0060*/  @P0 EXIT ;  /* 0x000000000000094d */ /* 0x000fea0003800000 */
[----:B------:R-:W0:Y:S01]  /*0070*/  LDC.64 R2, c[0x0][0x380] ;  /* 0x0000e000ff027b82 */ /* 0x000e220000000a00 */
[----:B------:R-:W1:Y:S07]  /*0080*/  LDCU.64 UR4, c[0x0][0x358] ;  /* 0x00006b00ff0477ac */ /* 0x000e6e0008000a00 */
[----:B------:R-:W2:Y:S08]  /*0090*/  LDC.64 R4, c[0x0][0x388] ;  /* 0x0000e200ff047b82 */ /* 0x000eb00000000a00 */
[----:B------:R-:W3:Y:S01]  /*00a0*/  LDC.64 R6, c[0x0][0x390] ;  /* 0x0000e400ff067b82 */ /* 0x000ee20000000a00 */
[----:B0-----:R-:W-:-:S06]  /*00b0*/  IMAD.WIDE R2, R9, 0x4, R2 ;  /* 0x0000000409027825 */ /* 0x001fcc00078e0202 */
[----:B-1----:R-:W4:Y:S01]  /*00c0*/  LDG.E R2, desc[UR4][R2.64] ;  /* 0x0000000402027981 */ /* 0x002f22000c1e1900 */
[----:B--2---:R-:W-:-:S06]  /*00d0*/  IMAD.WIDE R4, R9, 0x4, R4 ;  /* 0x0000000409047825 */ /* 0x004fcc00078e0204 */
[----:B------:R-:W4:Y:S01]  /*00e0*/  LDG.E R5, desc[UR4][R4.64] ;  /* 0x0000000404057981 */ /* 0x000f22000c1e1900 */
[----:B---3--:R-:W-:Y:S01]  /*00f0*/  IMAD.WIDE R6, R9, 0x4, R6 ;  /* 0x0000000409067825 */ /* 0x008fe200078e0206 */
[----:B----4-:R-:W-:-:S05]  /*0100*/  IADD3 R9, PT, PT, R2, R5, RZ ;  /* 0x0000000502097210 */ /* 0x010fca0007ffe0ff */
[----:B------:R-:W-:Y:S01]  /*0110*/  STG.E desc[UR4][R6.64], R9 ;  /* 0x0000000906007986 */ /* 0x000fe2000c101904 */
[----:B------:R-:W-:Y:S05]  /*0120*/  EXIT ;  /* 0x000000000000794d */ /* 0x000fea0003800000 */
.L_x_0:
[----:B------:R-:W-:-:S00]  /*0130*/  BRA `(.L_x_0) ;  /* 0xfffffffc00fc7947 */ /* 0x000fc0000383ffff */
[----:B------:R-:W-:-:S00]  /*0140*/  NOP ;  /* 0x0000000000007918 */ /* 0x000fc00000000000 */
        /* <DEDUP_REMOVED lines=11> */
.L_x_1:


//--------------------- .nv.shared.reserved.0     --------------------------
	.section	.nv.shared.reserved.0,"aw",@nobits
	.weak		__nv_reservedSMEM_offset_0_alias
	.size		__nv_reservedSMEM_offset_0_alias, 0, 64
	.other		__nv_reservedSMEM_offset_0_alias,@"STO_CUDA_RESERVED_SHARED STV_DEFAULT"
__nv_reservedSMEM_offset_0_alias:
	.zero		0
	.zero		64


//--------------------- .nv.constant0._Z3addPiS_S_i --------------------------
	.section	.nv.constant0._Z3addPiS_S_i,"a",@progbits
	.sectionflags	@""
	.align	4
.nv.constant0._Z3addPiS_S_i:
	.zero		924


//--------------------- SYMBOLS --------------------------

	.type		.nv.reservedSmem.offset0,@object
	.size		.nv.reservedSmem.offset0,0x4
